//
// Generated by NVIDIA NVVM Compiler
//
// Compiler Build ID: CL-36424714
// Cuda compilation tools, release 13.0, V13.0.88
// Based on NVVM 20.0.0
//

.version 9.0
.target sm_100
.address_size 64

	// .globl	_Z7get_maxPfS_
.global .align 4 .b8 precalc_xorwow_matrix[102400];
.global .align 4 .b8 precalc_xorwow_offset_matrix[102400];
.global .align 4 .b8 mrg32k3aM1[2304];
.global .align 4 .b8 mrg32k3aM2[2304];
.global .align 4 .b8 mrg32k3aM1SubSeq[2016];
.global .align 4 .b8 mrg32k3aM2SubSeq[2016];
.global .align 4 .b8 mrg32k3aM1Seq[2304];
.global .align 4 .b8 mrg32k3aM2Seq[2304];
.const .align 8 .b8 __cr_lgamma_table[72];
// _ZZ7get_maxPfS_E3sub has been demoted
// _ZZ7get_maxPfS_E3max has been demoted

.visible .entry _Z7get_maxPfS_(
	.param .u64 .ptr .align 1 _Z7get_maxPfS__param_0,
	.param .u64 .ptr .align 1 _Z7get_maxPfS__param_1
)
{
	.reg .pred 	%p<16>;
	.reg .b32 	%r<8>;
	.reg .b32 	%f<48>;
	.reg .b64 	%rd<9>;
	// demoted variable
	.shared .align 4 .b8 _ZZ7get_maxPfS_E3sub[64];
	// demoted variable
	.shared .align 4 .f32 _ZZ7get_maxPfS_E3max;
	ld.param.u64 	%rd2, [_Z7get_maxPfS__param_0];
	ld.param.u64 	%rd1, [_Z7get_maxPfS__param_1];
	cvta.to.global.u64 	%rd3, %rd2;
	mov.u32 	%r1, %ctaid.x;
	shl.b32 	%r2, %r1, 4;
	mov.u32 	%r3, %tid.x;
	add.s32 	%r4, %r2, %r3;
	mul.wide.u32 	%rd4, %r4, 4;
	add.s64 	%rd5, %rd3, %rd4;
	ld.global.f32 	%f32, [%rd5];
	shl.b32 	%r5, %r3, 2;
	mov.u32 	%r6, _ZZ7get_maxPfS_E3sub;
	add.s32 	%r7, %r6, %r5;
	st.shared.f32 	[%r7], %f32;
	ld.shared.f32 	%f34, [_ZZ7get_maxPfS_E3sub];
	st.shared.f32 	[_ZZ7get_maxPfS_E3max], %f34;
	ld.shared.f32 	%f2, [_ZZ7get_maxPfS_E3sub+4];
	setp.geu.f32 	%p1, %f34, %f2;
	@%p1 bra 	$L__BB0_2;
	st.shared.f32 	[_ZZ7get_maxPfS_E3max], %f2;
	mov.f32 	%f34, %f2;
$L__BB0_2:
	ld.shared.f32 	%f4, [_ZZ7get_maxPfS_E3sub+8];
	setp.geu.f32 	%p2, %f34, %f4;
	@%p2 bra 	$L__BB0_4;
	st.shared.f32 	[_ZZ7get_maxPfS_E3max], %f4;
	mov.f32 	%f34, %f4;
$L__BB0_4:
	ld.shared.f32 	%f6, [_ZZ7get_maxPfS_E3sub+12];
	setp.geu.f32 	%p3, %f34, %f6;
	@%p3 bra 	$L__BB0_6;
	st.shared.f32 	[_ZZ7get_maxPfS_E3max], %f6;
	mov.f32 	%f34, %f6;
$L__BB0_6:
	ld.shared.f32 	%f8, [_ZZ7get_maxPfS_E3sub+16];
	setp.geu.f32 	%p4, %f34, %f8;
	@%p4 bra 	$L__BB0_8;
	st.shared.f32 	[_ZZ7get_maxPfS_E3max], %f8;
	mov.f32 	%f34, %f8;
$L__BB0_8:
	ld.shared.f32 	%f10, [_ZZ7get_maxPfS_E3sub+20];
	setp.geu.f32 	%p5, %f34, %f10;
	@%p5 bra 	$L__BB0_10;
	st.shared.f32 	[_ZZ7get_maxPfS_E3max], %f10;
	mov.f32 	%f34, %f10;
$L__BB0_10:
	ld.shared.f32 	%f12, [_ZZ7get_maxPfS_E3sub+24];
	setp.geu.f32 	%p6, %f34, %f12;
	@%p6 bra 	$L__BB0_12;
	st.shared.f32 	[_ZZ7get_maxPfS_E3max], %f12;
	mov.f32 	%f34, %f12;
$L__BB0_12:
	ld.shared.f32 	%f14, [_ZZ7get_maxPfS_E3sub+28];
	setp.geu.f32 	%p7, %f34, %f14;
	@%p7 bra 	$L__BB0_14;
	st.shared.f32 	[_ZZ7get_maxPfS_E3max], %f14;
	mov.f32 	%f34, %f14;
$L__BB0_14:
	ld.shared.f32 	%f16, [_ZZ7get_maxPfS_E3sub+32];
	setp.geu.f32 	%p8, %f34, %f16;
	@%p8 bra 	$L__BB0_16;
	st.shared.f32 	[_ZZ7get_maxPfS_E3max], %f16;
	mov.f32 	%f34, %f16;
$L__BB0_16:
	ld.shared.f32 	%f18, [_ZZ7get_maxPfS_E3sub+36];
	setp.geu.f32 	%p9, %f34, %f18;
	@%p9 bra 	$L__BB0_18;
	st.shared.f32 	[_ZZ7get_maxPfS_E3max], %f18;
	mov.f32 	%f34, %f18;
$L__BB0_18:
	ld.shared.f32 	%f20, [_ZZ7get_maxPfS_E3sub+40];
	setp.geu.f32 	%p10, %f34, %f20;
	@%p10 bra 	$L__BB0_20;
	st.shared.f32 	[_ZZ7get_maxPfS_E3max], %f20;
	mov.f32 	%f34, %f20;
$L__BB0_20:
	ld.shared.f32 	%f22, [_ZZ7get_maxPfS_E3sub+44];
	setp.geu.f32 	%p11, %f34, %f22;
	@%p11 bra 	$L__BB0_22;
	st.shared.f32 	[_ZZ7get_maxPfS_E3max], %f22;
	mov.f32 	%f34, %f22;
$L__BB0_22:
	ld.shared.f32 	%f24, [_ZZ7get_maxPfS_E3sub+48];
	setp.geu.f32 	%p12, %f34, %f24;
	@%p12 bra 	$L__BB0_24;
	st.shared.f32 	[_ZZ7get_maxPfS_E3max], %f24;
	mov.f32 	%f34, %f24;
$L__BB0_24:
	ld.shared.f32 	%f26, [_ZZ7get_maxPfS_E3sub+52];
	setp.geu.f32 	%p13, %f34, %f26;
	@%p13 bra 	$L__BB0_26;
	st.shared.f32 	[_ZZ7get_maxPfS_E3max], %f26;
	mov.f32 	%f34, %f26;
$L__BB0_26:
	ld.shared.f32 	%f28, [_ZZ7get_maxPfS_E3sub+56];
	setp.geu.f32 	%p14, %f34, %f28;
	@%p14 bra 	$L__BB0_28;
	st.shared.f32 	[_ZZ7get_maxPfS_E3max], %f28;
	mov.f32 	%f34, %f28;
$L__BB0_28:
	ld.shared.f32 	%f30, [_ZZ7get_maxPfS_E3sub+60];
	setp.geu.f32 	%p15, %f34, %f30;
	@%p15 bra 	$L__BB0_30;
	st.shared.f32 	[_ZZ7get_maxPfS_E3max], %f30;
	mov.f32 	%f34, %f30;
$L__BB0_30:
	cvta.to.global.u64 	%rd6, %rd1;
	mul.wide.u32 	%rd7, %r1, 4;
	add.s64 	%rd8, %rd6, %rd7;
	st.global.f32 	[%rd8], %f34;
	ret;

}


// ===== COMPILED SASS (sm_100) =====

	.target	sm_100

	.elftype	@"ET_EXEC"


//--------------------- .note.nv.tkinfo           --------------------------
	.section	.note.nv.tkinfo,"",@"SHT_NOTE"
	.sectionflags	@"SHF_NOTE_NV_TKINFO"
	.tkinfo
        /*0018*/ 	.word	0x00000002
        /*0030*/ 	.string	""
        /*0030*/ 	.string	"ptxas"
        /*0030*/ 	.string	"Cuda compilation tools, release 13.0, V13.0.88"
        /*0030*/ 	.string	"Build cuda_13.0.r13.0/compiler.36424714_0"
        /*0030*/ 	.string	"-arch sm_100 -m 64 "



//--------------------- .note.nv.cuinfo           --------------------------
	.section	.note.nv.cuinfo,"",@"SHT_NOTE"
	.sectionflags	@"SHF_NOTE_NV_CUINFO"
        /*0018*/ 	.short	0x0002
        /*001a*/ 	.short	0x0064
        /*001c*/ 	.short	0x0082
	.zero		2


//--------------------- .nv.info                  --------------------------
	.section	.nv.info,"",@"SHT_CUDA_INFO"
	.align	4


	//----- nvinfo : EIATTR_REGCOUNT
	.align		4
        /*0000*/ 	.byte	0x04, 0x2f
        /*0002*/ 	.short	(.L_10 - .L_9)
	.align		4
.L_9:
        /*0004*/ 	.word	index@(_Z7get_maxPfS_)
        /*0008*/ 	.word	0x0000001d


	//----- nvinfo : EIATTR_FRAME_SIZE
	.align		4
.L_10:
        /*000c*/ 	.byte	0x04, 0x11
        /*000e*/ 	.short	(.L_12 - .L_11)
	.align		4
.L_11:
        /*0010*/ 	.word	index@(_Z7get_maxPfS_)
        /*0014*/ 	.word	0x00000000


	//----- nvinfo : EIATTR_MIN_STACK_SIZE
	.align		4
.L_12:
        /*0018*/ 	.byte	0x04, 0x12
        /*001a*/ 	.short	(.L_14 - .L_13)
	.align		4
.L_13:
        /*001c*/ 	.word	index@(_Z7get_maxPfS_)
        /*0020*/ 	.word	0x00000000
.L_14:


//--------------------- .nv.compat                --------------------------
	.section	.nv.compat,"",@"SHT_CUDA_COMPAT_INFO"
	.align	4
        /*0000*/ 	.byte	0x02, 0x09, 0x00, 0x00, 0x02, 0x02, 0x01, 0x00, 0x02, 0x05, 0x05, 0x00, 0x03, 0x07, 0x01, 0x01
        /*0010*/ 	.byte	0x02, 0x03, 0x00, 0x00, 0x02, 0x06, 0x01, 0x00, 0x04, 0x0b, 0x08, 0x00, 0x09, 0x00, 0x00, 0x00
        /*0020*/ 	.byte	0x00, 0x00, 0x00, 0x00


//--------------------- .nv.info._Z7get_maxPfS_   --------------------------
	.section	.nv.info._Z7get_maxPfS_,"",@"SHT_CUDA_INFO"
	.sectionflags	@""
	.align	4


	//----- nvinfo : EIATTR_CUDA_API_VERSION
	.align		4
        /*0000*/ 	.byte	0x04, 0x37
        /*0002*/ 	.short	(.L_16 - .L_15)
.L_15:
        /*0004*/ 	.word	0x00000082


	//----- nvinfo : EIATTR_KPARAM_INFO
	.align		4
.L_16:
        /*0008*/ 	.byte	0x04, 0x17
        /*000a*/ 	.short	(.L_18 - .L_17)
.L_17:
        /*000c*/ 	.word	0x00000000
        /*0010*/ 	.short	0x0001
        /*0012*/ 	.short	0x0008
        /*0014*/ 	.byte	0x00, 0xf5, 0x21, 0x00


	//----- nvinfo : EIATTR_KPARAM_INFO
	.align		4
.L_18:
        /*0018*/ 	.byte	0x04, 0x17
        /*001a*/ 	.short	(.L_20 - .L_19)
.L_19:
        /*001c*/ 	.word	0x00000000
        /*0020*/ 	.short	0x0000
        /*0022*/ 	.short	0x0000
        /*0024*/ 	.byte	0x00, 0xf5, 0x21, 0x00


	//----- nvinfo : EIATTR_SPARSE_MMA_MASK
	.align		4
.L_20:
        /*0028*/ 	.byte	0x03, 0x50
        /*002a*/ 	.short	0x0000


	//----- nvinfo : EIATTR_MAXREG_COUNT
	.align		4
        /*002c*/ 	.byte	0x03, 0x1b
        /*002e*/ 	.short	0x00ff


	//----- nvinfo : EIATTR_MERCURY_ISA_VERSION
	.align		4
        /*0030*/ 	.byte	0x03, 0x5f
        /*0032*/ 	.short	0x0101


	//----- nvinfo : EIATTR_VRC_CTA_INIT_COUNT
	.align		4
        /*0034*/ 	.byte	0x02, 0x4a
	.zero		1
	.zero		1


	//----- nvinfo : EIATTR_EXIT_INSTR_OFFSETS
	.align		4
        /*0038*/ 	.byte	0x04, 0x1c
        /*003a*/ 	.short	(.L_22 - .L_21)


	//   ....[0]....
.L_21:
        /*003c*/ 	.word	0x000004e0


	//----- nvinfo : EIATTR_CBANK_PARAM_SIZE
	.align		4
.L_22:
        /*0040*/ 	.byte	0x03, 0x19
        /*0042*/ 	.short	0x0010


	//----- nvinfo : EIATTR_PARAM_CBANK
	.align		4
        /*0044*/ 	.byte	0x04, 0x0a
        /*0046*/ 	.short	(.L_24 - .L_23)
	.align		4
.L_23:
        /*0048*/ 	.word	index@(.nv.constant0._Z7get_maxPfS_)
        /*004c*/ 	.short	0x0380
        /*004e*/ 	.short	0x0010


	//----- nvinfo : EIATTR_SW_WAR
	.align		4
.L_24:
        /*0050*/ 	.byte	0x04, 0x36
        /*0052*/ 	.short	(.L_26 - .L_25)
.L_25:
        /*0054*/ 	.word	0x00000008
.L_26:


//--------------------- .nv.callgraph             --------------------------
	.section	.nv.callgraph,"",@"SHT_CUDA_CALLGRAPH"
	.align	4
	.sectionentsize	8
	.align		4
        /*0000*/ 	.word	0x00000000
	.align		4
        /*0004*/ 	.word	0xffffffff
	.align		4
        /*0008*/ 	.word	0x00000000
	.align		4
        /*000c*/ 	.word	0xfffffffe
	.align		4
        /*0010*/ 	.word	0x00000000
	.align		4
        /*0014*/ 	.word	0xfffffffd
	.align		4
        /*0018*/ 	.word	0x00000000
	.align		4
        /*001c*/ 	.word	0xfffffffc


//--------------------- .nv.constant4             --------------------------
	.section	.nv.constant4,"a",@progbits
	.align	8
	.align		8
.nv.constant4:
        /*0000*/ 	.dword	precalc_xorwow_matrix
	.align		8
        /*0008*/ 	.dword	precalc_xorwow_offset_matrix
	.align		8
        /*0010*/ 	.dword	mrg32k3aM1
	.align		8
        /*0018*/ 	.dword	mrg32k3aM2
	.align		8
        /*0020*/ 	.dword	mrg32k3aM1SubSeq
	.align		8
        /*0028*/ 	.dword	mrg32k3aM2SubSeq
	.align		8
        /*0030*/ 	.dword	mrg32k3aM1Seq
	.align		8
        /*0038*/ 	.dword	mrg32k3aM2Seq


//--------------------- .nv.constant3             --------------------------
	.section	.nv.constant3,"a",@progbits
	.align	8
.nv.constant3:
	.type		__cr_lgamma_table,@object
	.size		__cr_lgamma_table,(.L_8 - __cr_lgamma_table)
__cr_lgamma_table:
        /*0000*/ 	.byte	0x00, 0x00, 0x00, 0x00, 0x00, 0x00, 0x00, 0x00, 0x00, 0x00, 0x00, 0x00, 0x00, 0x00, 0x00, 0x00
        /*0010*/ 	.byte	0xef, 0x39, 0xfa, 0xfe, 0x42, 0x2e, 0xe6, 0x3f, 0x02, 0x20, 0x2a, 0xfa, 0x0b, 0xab, 0xfc, 0x3f
        /*0020*/ 	.byte	0xf9, 0x2c, 0x92, 0x7c, 0xa7, 0x6c, 0x09, 0x40, 0xc9, 0x79, 0x44, 0x3c, 0x64, 0x26, 0x13, 0x40
        /*0030*/ 	.byte	0xca, 0x01, 0xcf, 0x3a, 0x27, 0x51, 0x1a, 0x40, 0x30, 0xcc, 0x2d, 0xf3, 0xe1, 0x0c, 0x21, 0x40
        /*0040*/ 	.byte	0x0d, 0xb7, 0xfc, 0x82, 0x8e, 0x35, 0x25, 0x40
.L_8:


//--------------------- .text._Z7get_maxPfS_      --------------------------
	.section	.text._Z7get_maxPfS_,"ax",@progbits
	.align	128
        .global         _Z7get_maxPfS_
        .type           _Z7get_maxPfS_,@function
        .size           _Z7get_maxPfS_,(.L_x_1 - _Z7get_maxPfS_)
        .other          _Z7get_maxPfS_,@"STO_CUDA_ENTRY STV_DEFAULT"
_Z7get_maxPfS_:
.text._Z7get_maxPfS_:
[----:B------:R-:W-:Y:S01]  /*0000*/  LDC R1, c[0x0][0x37c] ;  /* 0x0000df00ff017b82 */ /* 0x000fe20000000800 */
[----:B------:R-:W0:Y:S07]  /*0010*/  S2R R9, SR_CTAID.X ;  /* 0x0000000000097919 */ /* 0x000e2e0000002500 */
[----:B------:R-:W1:Y:S01]  /*0020*/  LDC.64 R2, c[0x0][0x380] ;  /* 0x0000e000ff027b82 */ /* 0x000e620000000a00 */
[----:B------:R-:W2:Y:S01]  /*0030*/  LDCU.64 UR6, c[0x0][0x358] ;  /* 0x00006b00ff0677ac */ /* 0x000ea20008000a00 */
[----:B------:R-:W0:Y:S02]  /*0040*/  S2R R0, SR_TID.X ;  /* 0x0000000000007919 */ /* 0x000e240000002100 */
[----:B0-----:R-:W-:-:S04]  /*0050*/  IMAD R5, R9, 0x10, R0 ;  /* 0x0000001009057824 */ /* 0x001fc800078e0200 */
[----:B-1----:R-:W-:-:S06]  /*0060*/  IMAD.WIDE.U32 R2, R5, 0x4, R2 ;  /* 0x0000000405027825 */ /* 0x002fcc00078e0002 */
[----:B--2---:R-:W2:Y:S01]  /*0070*/  LDG.E R2, desc[UR6][R2.64] ;  /* 0x0000000602027981 */ /* 0x004ea2000c1e1900 */
[----:B------:R-:W0:Y:S01]  /*0080*/  S2UR UR5, SR_CgaCtaId ;  /* 0x00000000000579c3 */ /* 0x000e220000008800 */
[----:B------:R-:W-:Y:S02]  /*0090*/  UMOV UR4, 0x400 ;  /* 0x0000040000047882 */ /* 0x000fe40000000000 */
[----:B0-----:R-:W-:-:S06]  /*00a0*/  ULEA UR4, UR5, UR4, 0x18 ;  /* 0x0000000405047291 */ /* 0x001fcc000f8ec0ff */
[----:B------:R-:W-:-:S05]  /*00b0*/  LEA R5, R0, UR4, 0x2 ;  /* 0x0000000400057c11 */ /* 0x000fca000f8e10ff */
[----:B--2---:R0:W-:Y:S04]  /*00c0*/  STS [R5], R2 ;  /* 0x0000000205007388 */ /* 0x0041e80000000800 */
[----:B------:R-:W1:Y:S04]  /*00d0*/  LDS R7, [UR4] ;  /* 0x00000004ff077984 */ /* 0x000e680008000800 */
[----:B------:R-:W2:Y:S01]  /*00e0*/  LDS R0, [UR4+0x4] ;  /* 0x00000404ff007984 */ /* 0x000ea20008000800 */
[----:B0-----:R-:W0:Y:S03]  /*00f0*/  LDC.64 R2, c[0x0][0x388] ;  /* 0x0000e200ff027b82 */ /* 0x001e260000000a00 */
[----:B------:R-:W3:Y:S04]  /*0100*/  LDS R4, [UR4+0x8] ;  /* 0x00000804ff047984 */ /* 0x000ee80008000800 */
[----:B------:R-:W4:Y:S04]  /*0110*/  LDS R6, [UR4+0xc] ;  /* 0x00000c04ff067984 */ /* 0x000f280008000800 */
[----:B------:R-:W5:Y:S04]  /*0120*/  LDS R8, [UR4+0x10] ;  /* 0x00001004ff087984 */ /* 0x000f680008000800 */
[----:B------:R-:W5:Y:S04]  /*0130*/  LDS R10, [UR4+0x14] ;  /* 0x00001404ff0a7984 */ /* 0x000f680008000800 */
[----:B------:R-:W5:Y:S04]  /*0140*/  LDS R12, [UR4+0x18] ;  /* 0x00001804ff0c7984 */ /* 0x000f680008000800 */
[----:B------:R-:W5:Y:S01]  /*0150*/  LDS R14, [UR4+0x1c] ;  /* 0x00001c04ff0e7984 */ /* 0x000f620008000800 */
[----:B0-----:R-:W-:-:S03]  /*0160*/  IMAD.WIDE.U32 R2, R9, 0x4, R2 ;  /* 0x0000000409027825 */ /* 0x001fc600078e0002 */
[----:B------:R-:W0:Y:S04]  /*0170*/  LDS R16, [UR4+0x20] ;  /* 0x00002004ff107984 */ /* 0x000e280008000800 */
[----:B------:R-:W0:Y:S04]  /*0180*/  LDS R18, [UR4+0x24] ;  /* 0x00002404ff127984 */ /* 0x000e280008000800 */
[----:B-1----:R1:W-:Y:S01]  /*0190*/  STS [UR4+0x40], R7 ;  /* 0x00004007ff007988 */ /* 0x0023e20008000804 */
[----:B--2---:R-:W-:-:S03]  /*01a0*/  FSETP.GEU.AND P3, PT, R7, R0, PT ;  /* 0x000000000700720b */ /* 0x004fc60003f6e000 */
[----:B------:R-:W2:Y:S04]  /*01b0*/  LDS R20, [UR4+0x28] ;  /* 0x00002804ff147984 */ /* 0x000ea80008000800 */
[----:B------:R-:W2:Y:S04]  /*01c0*/  LDS R22, [UR4+0x2c] ;  /* 0x00002c04ff167984 */ /* 0x000ea80008000800 */
[----:B------:R-:W2:Y:S02]  /*01d0*/  LDS R24, [UR4+0x30] ;  /* 0x00003004ff187984 */ /* 0x000ea40008000800 */
[----:B-1----:R-:W-:-:S02]  /*01e0*/  @!P3 IMAD.MOV.U32 R7, RZ, RZ, R0 ;  /* 0x000000ffff07b224 */ /* 0x002fc400078e0000 */
[----:B------:R-:W-:Y:S03]  /*01f0*/  @!P3 STS [UR4+0x40], R0 ;  /* 0x00004000ff00b988 */ /* 0x000fe60008000804 */
[----:B---3--:R-:W-:Y:S01]  /*0200*/  FSETP.GEU.AND P4, PT, R7, R4, PT ;  /* 0x000000040700720b */ /* 0x008fe20003f8e000 */
[----:B------:R-:W1:Y:S04]  /*0210*/  LDS R26, [UR4+0x34] ;  /* 0x00003404ff1a7984 */ /* 0x000e680008000800 */
[----:B------:R-:W3:Y:S08]  /*0220*/  LDS R0, [UR4+0x38] ;  /* 0x00003804ff007984 */ /* 0x000ef00008000800 */
[----:B------:R-:W-:Y:S01]  /*0230*/  @!P4 IMAD.MOV.U32 R7, RZ, RZ, R4 ;  /* 0x000000ffff07c224 */ /* 0x000fe200078e0004 */
[----:B------:R-:W-:Y:S04]  /*0240*/  @!P4 STS [UR4+0x40], R4 ;  /* 0x00004004ff00c988 */ /* 0x000fe80008000804 */
[----:B----4-:R-:W-:Y:S01]  /*0250*/  FSETP.GEU.AND P5, PT, R7, R6, PT ;  /* 0x000000060700720b */ /* 0x010fe20003fae000 */
[----:B------:R-:W4:-:S12]  /*0260*/  LDS R4, [UR4+0x3c] ;  /* 0x00003c04ff047984 */ /* 0x000f180008000800 */
[----:B------:R-:W-:Y:S01]  /*0270*/  @!P5 IMAD.MOV.U32 R7, RZ, RZ, R6 ;  /* 0x000000ffff07d224 */ /* 0x000fe200078e0006 */
[----:B------:R-:W-:Y:S04]  /*0280*/  @!P5 STS [UR4+0x40], R6 ;  /* 0x00004006ff00d988 */ /* 0x000fe80008000804 */
[----:B-----5:R-:W-:-:S13]  /*0290*/  FSETP.GEU.AND P6, PT, R7, R8, PT ;  /* 0x000000080700720b */ /* 0x020fda0003fce000 */
[----:B------:R-:W-:Y:S01]  /*02a0*/  @!P6 IMAD.MOV.U32 R7, RZ, RZ, R8 ;  /* 0x000000ffff07e224 */ /* 0x000fe200078e0008 */
[----:B------:R-:W-:Y:S04]  /*02b0*/  @!P6 STS [UR4+0x40], R8 ;  /* 0x00004008ff00e988 */ /* 0x000fe80008000804 */
[----:B------:R-:W-:-:S13]  /*02c0*/  FSETP.GEU.AND P0, PT, R7, R10, PT ;  /* 0x0000000a0700720b */ /* 0x000fda0003f0e000 */
        /* <DEDUP_REMOVED lines=8> */
[----:B0-----:R-:W-:-:S13]  /*0350*/  FSETP.GEU.AND P3, PT, R7, R16, PT ;  /* 0x000000100700720b */ /* 0x001fda0003f6e000 */
[----:B------:R-:W-:Y:S01]  /*0360*/  @!P3 MOV R7, R16 ;  /* 0x000000100007b202 */ /* 0x000fe20000000f00 */
[----:B------:R-:W-:Y:S03]  /*0370*/  @!P3 STS [UR4+0x40], R16 ;  /* 0x00004010ff00b988 */ /* 0x000fe60008000804 */
[----:B------:R-:W-:-:S13]  /*0380*/  FSETP.GEU.AND P4, PT, R7, R18, PT ;  /* 0x000000120700720b */ /* 0x000fda0003f8e000 */
[----:B------:R-:W-:Y:S01]  /*0390*/  @!P4 IMAD.MOV.U32 R7, RZ, RZ, R18 ;  /* 0x000000ffff07c224 */ /* 0x000fe200078e0012 */
[----:B------:R-:W-:Y:S04]  /*03a0*/  @!P4 STS [UR4+0x40], R18 ;  /* 0x00004012ff00c988 */ /* 0x000fe80008000804 */
[----:B--2---:R-:W-:-:S13]  /*03b0*/  FSETP.GEU.AND P5, PT, R7, R20, PT ;  /* 0x000000140700720b */ /* 0x004fda0003fae000 */
        /* <DEDUP_REMOVED lines=8> */
[----:B-1----:R-:W-:-:S13]  /*0440*/  FSETP.GEU.AND P1, PT, R7, R26, PT ;  /* 0x0000001a0700720b */ /* 0x002fda0003f2e000 */
[----:B------:R-:W-:Y:S01]  /*0450*/  @!P1 MOV R7, R26 ;  /* 0x0000001a00079202 */ /* 0x000fe20000000f00 */
[----:B------:R-:W-:Y:S03]  /*0460*/  @!P1 STS [UR4+0x40], R26 ;  /* 0x0000401aff009988 */ /* 0x000fe60008000804 */
[----:B---3--:R-:W-:-:S13]  /*0470*/  FSETP.GEU.AND P2, PT, R7, R0, PT ;  /* 0x000000000700720b */ /* 0x008fda0003f4e000 */
[----:B------:R-:W-:Y:S01]  /*0480*/  @!P2 IMAD.MOV.U32 R7, RZ, RZ, R0 ;  /* 0x000000ffff07a224 */ /* 0x000fe200078e0000 */
[----:B------:R-:W-:Y:S04]  /*0490*/  @!P2 STS [UR4+0x40], R0 ;  /* 0x00004000ff00a988 */ /* 0x000fe80008000804 */
[----:B----4-:R-:W-:-:S13]  /*04a0*/  FSETP.GEU.AND P3, PT, R7, R4, PT ;  /* 0x000000040700720b */ /* 0x010fda0003f6e000 */
[----:B------:R-:W-:Y:S01]  /*04b0*/  @!P3 IMAD.MOV.U32 R7, RZ, RZ, R4 ;  /* 0x000000ffff07b224 */ /* 0x000fe200078e0004 */
[----:B------:R-:W-:Y:S04]  /*04c0*/  @!P3 STS [UR4+0x40], R4 ;  /* 0x00004004ff00b988 */ /* 0x000fe80008000804 */
[----:B------:R-:W-:Y:S01]  /*04d0*/  STG.E desc[UR6][R2.64], R7 ;  /* 0x0000000702007986 */ /* 0x000fe2000c101906 */
[----:B------:R-:W-:Y:S05]  /*04e0*/  EXIT ;  /* 0x000000000000794d */ /* 0x000fea0003800000 */
.L_x_0:
[----:B------:R-:W-:-:S00]  /*04f0*/  BRA `(.L_x_0) ;  /* 0xfffffffc00fc7947 */ /* 0x000fc0000383ffff */
[----:B------:R-:W-:-:S00]  /*0500*/  NOP ;  /* 0x0000000000007918 */ /* 0x000fc00000000000 */
[----:B------:R-:W-:-:S00]  /*0510*/  NOP ;  /* 0x0000000000007918 */ /* 0x000fc00000000000 */
[----:B------:R-:W-:-:S00]  /*0520*/  NOP ;  /* 0x0000000000007918 */ /* 0x000fc00000000000 */
[----:B------:R-:W-:-:S00]  /*0530*/  NOP ;  /* 0x0000000000007918 */ /* 0x000fc00000000000 */
[----:B------:R-:W-:-:S00]  /*0540*/  NOP ;  /* 0x0000000000007918 */ /* 0x000fc00000000000 */
[----:B------:R-:W-:-:S00]  /*0550*/  NOP ;  /* 0x0000000000007918 */ /* 0x000fc00000000000 */
[----:B------:R-:W-:-:S00]  /*0560*/  NOP ;  /* 0x0000000000007918 */ /* 0x000fc00000000000 */
[----:B------:R-:W-:-:S00]  /*0570*/  NOP ;  /* 0x0000000000007918 */ /* 0x000fc00000000000 */
.L_x_1:


//--------------------- .nv.global.init           --------------------------
	.section	.nv.global.init,"aw",@progbits
	.align	4
.nv.global.init:
	.type		mrg32k3aM1SubSeq,@object
	.size		mrg32k3aM1SubSeq,(mrg32k3aM2SubSeq - mrg32k3aM1SubSeq)
mrg32k3aM1SubSeq:
        /*0000*/ 	.byte	0x0b, 0xcc, 0xee, 0x04, 0x73, 0x29, 0x8b, 0x6f, 0xf6, 0x53, 0x03, 0xf6, 0x23, 0xf6, 0xea, 0xda
        /* <DEDUP_REMOVED lines=125> */
	.type		mrg32k3aM2SubSeq,@object
	.size		mrg32k3aM2SubSeq,(mrg32k3aM1 - mrg32k3aM2SubSeq)
mrg32k3aM2SubSeq:
        /* <DEDUP_REMOVED lines=126> */
	.type		mrg32k3aM1,@object
	.size		mrg32k3aM1,(mrg32k3aM1Seq - mrg32k3aM1)
mrg32k3aM1:
        /* <DEDUP_REMOVED lines=144> */
	.type		mrg32k3aM1Seq,@object
	.size		mrg32k3aM1Seq,(mrg32k3aM2 - mrg32k3aM1Seq)
mrg32k3aM1Seq:
        /* <DEDUP_REMOVED lines=144> */
	.type		mrg32k3aM2,@object
	.size		mrg32k3aM2,(mrg32k3aM2Seq - mrg32k3aM2)
mrg32k3aM2:
        /* <DEDUP_REMOVED lines=144> */
	.type		mrg32k3aM2Seq,@object
	.size		mrg32k3aM2Seq,(precalc_xorwow_matrix - mrg32k3aM2Seq)
mrg32k3aM2Seq:
        /* <DEDUP_REMOVED lines=144> */
	.type		precalc_xorwow_matrix,@object
	.size		precalc_xorwow_matrix,(precalc_xorwow_offset_matrix - precalc_xorwow_matrix)
precalc_xorwow_matrix:
        /* <DEDUP_REMOVED lines=6400> */
	.type		precalc_xorwow_offset_matrix,@object
	.size		precalc_xorwow_offset_matrix,(.L_1 - precalc_xorwow_offset_matrix)
precalc_xorwow_offset_matrix:
        /* <DEDUP_REMOVED lines=6400> */
.L_1:


//--------------------- .nv.shared._Z7get_maxPfS_ --------------------------
	.section	.nv.shared._Z7get_maxPfS_,"aw",@nobits
	.sectionflags	@""
	.align	4
.nv.shared._Z7get_maxPfS_:
	.zero		1092


//--------------------- .nv.shared.reserved.0     --------------------------
	.section	.nv.shared.reserved.0,"aw",@nobits
	.weak		__nv_reservedSMEM_offset_0_alias
	.size		__nv_reservedSMEM_offset_0_alias, 0, 64
	.other		__nv_reservedSMEM_offset_0_alias,@"STO_CUDA_RESERVED_SHARED STV_DEFAULT"
__nv_reservedSMEM_offset_0_alias:
	.zero		0
	.zero		64


//--------------------- .nv.constant0._Z7get_maxPfS_ --------------------------
	.section	.nv.constant0._Z7get_maxPfS_,"a",@progbits
	.sectionflags	@""
	.align	4
.nv.constant0._Z7get_maxPfS_:
	.zero		912


//--------------------- SYMBOLS --------------------------

	.type		.nv.reservedSmem.offset0,@object
	.size		.nv.reservedSmem.offset0,0x4
	.type		.nv.reservedSmem.cap,@object
	.size		.nv.reservedSmem.cap,0x4
